	.headerflags	@"EF_CUDA_TEXMODE_UNIFIED EF_CUDA_64BIT_ADDRESS EF_CUDA_ACCELERATORS EF_CUDA_SM90 EF_CUDA_VIRTUAL_SM(EF_CUDA_SM90)"
	.elftype	@"ET_EXEC"


//--------------------- .nv.info                  --------------------------
	.section	.nv.info,"",@"SHT_CUDA_INFO"
	.align	4


	//----- nvinfo : EIATTR_REGCOUNT
	.align		4
        /*0000*/ 	.byte	0x04, 0x2f
        /*0002*/ 	.short	(.L_1 - .L_0)
	.align		4
.L_0:
        /*0004*/ 	.word	index@(triton_poi_fused_mul_neg_2)
        /*0008*/ 	.word	0x00000008


	//----- nvinfo : EIATTR_MIN_STACK_SIZE
	.align		4
.L_1:
        /*000c*/ 	.byte	0x04, 0x12
        /*000e*/ 	.short	(.L_3 - .L_2)
	.align		4
.L_2:
        /*0010*/ 	.word	index@(triton_poi_fused_mul_neg_2)
        /*0014*/ 	.word	0x00000000


	//----- nvinfo : EIATTR_FRAME_SIZE
	.align		4
.L_3:
        /*0018*/ 	.byte	0x04, 0x11
        /*001a*/ 	.short	(.L_5 - .L_4)
	.align		4
.L_4:
        /*001c*/ 	.word	index@(triton_poi_fused_mul_neg_2)
        /*0020*/ 	.word	0x00000000


	//----- nvinfo : EIATTR_MIN_STACK_SIZE
	.align		4
.L_5:
        /*0024*/ 	.byte	0x04, 0x12
        /*0026*/ 	.short	(.L_7 - .L_6)
	.align		4
.L_6:
        /*0028*/ 	.word	index@(triton_poi_fused_mul_neg_2)
        /*002c*/ 	.word	0x00000000
.L_7:


//--------------------- .nv.info.triton_poi_fused_mul_neg_2 --------------------------
	.section	.nv.info.triton_poi_fused_mul_neg_2,"",@"SHT_CUDA_INFO"
	.sectionflags	@""
	.align	4


	//----- nvinfo : EIATTR_CUDA_API_VERSION
	.align		4
        /*0000*/ 	.byte	0x04, 0x37
        /*0002*/ 	.short	(.L_9 - .L_8)
.L_8:
        /*0004*/ 	.word	0x0000007c


	//----- nvinfo : EIATTR_KPARAM_INFO
	.align		4
.L_9:
        /*0008*/ 	.byte	0x04, 0x17
        /*000a*/ 	.short	(.L_11 - .L_10)
.L_10:
        /*000c*/ 	.word	0x00000000
        /*0010*/ 	.short	0x0000
        /*0012*/ 	.short	0x0000
        /*0014*/ 	.byte	0x00, 0xf4, 0x21, 0x00


	//----- nvinfo : EIATTR_SPARSE_MMA_MASK
	.align		4
.L_11:
        /*0018*/ 	.byte	0x03, 0x50
        /*001a*/ 	.short	0x0000


	//----- nvinfo : EIATTR_MAXREG_COUNT
	.align		4
        /*001c*/ 	.byte	0x03, 0x1b
        /*001e*/ 	.short	0x00ff


	//----- nvinfo : EIATTR_EXIT_INSTR_OFFSETS
	.align		4
        /*0020*/ 	.byte	0x04, 0x1c
        /*0022*/ 	.short	(.L_13 - .L_12)


	//   ....[0]....
.L_12:
        /*0024*/ 	.word	0x00000070


	//   ....[1]....
        /*0028*/ 	.word	0x000000a0


	//----- nvinfo : EIATTR_REQNTID
	.align		4
.L_13:
        /*002c*/ 	.byte	0x04, 0x10
        /*002e*/ 	.short	(.L_15 - .L_14)
.L_14:
        /*0030*/ 	.word	0x00000020
        /*0034*/ 	.word	0x00000001
        /*0038*/ 	.word	0x00000001


	//----- nvinfo : EIATTR_CBANK_PARAM_SIZE
	.align		4
.L_15:
        /*003c*/ 	.byte	0x03, 0x19
        /*003e*/ 	.short	0x0008


	//----- nvinfo : EIATTR_PARAM_CBANK
	.align		4
        /*0040*/ 	.byte	0x04, 0x0a
        /*0042*/ 	.short	(.L_17 - .L_16)
	.align		4
.L_16:
        /*0044*/ 	.word	index@(.nv.constant0.triton_poi_fused_mul_neg_2)
        /*0048*/ 	.short	0x0210
        /*004a*/ 	.short	0x0008


	//----- nvinfo : EIATTR_SW_WAR
	.align		4
.L_17:
        /*004c*/ 	.byte	0x04, 0x36
        /*004e*/ 	.short	(.L_19 - .L_18)
.L_18:
        /*0050*/ 	.word	0x00000008
.L_19:


//--------------------- .nv.callgraph             --------------------------
	.section	.nv.callgraph,"",@"SHT_CUDA_CALLGRAPH"
	.align	4
	.sectionentsize	8
	.align		4
        /*0000*/ 	.word	0x00000000
	.align		4
        /*0004*/ 	.word	0xffffffff
	.align		4
        /*0008*/ 	.word	0x00000000
	.align		4
        /*000c*/ 	.word	0xfffffffe
	.align		4
        /*0010*/ 	.word	0x00000000
	.align		4
        /*0014*/ 	.word	0xfffffffd
	.align		4
        /*0018*/ 	.word	0x00000000
	.align		4
        /*001c*/ 	.word	0xfffffffc


//--------------------- .text.triton_poi_fused_mul_neg_2 --------------------------
	.section	.text.triton_poi_fused_mul_neg_2,"ax",@progbits
	.align	128
        .global         triton_poi_fused_mul_neg_2
        .type           triton_poi_fused_mul_neg_2,@function
        .size           triton_poi_fused_mul_neg_2,(.L_x_1 - triton_poi_fused_mul_neg_2)
        .other          triton_poi_fused_mul_neg_2,@"STO_CUDA_ENTRY STV_DEFAULT"
triton_poi_fused_mul_neg_2:
.text.triton_poi_fused_mul_neg_2:
[----:B------:R-:W0:Y:S02]  /*0000*/  LDC R1, c[0x0][0x28] ;  /* 0x00000a00ff017b82 */ /* 0x000e240000000800 */
[----:B------:R-:W1:Y:S01]  /*0010*/  LDC.64 R2, c[0x0][0x210] ;  /* 0x00008400ff027b82 */ /* 0x000e620000000a00 */
[----:B------:R-:W-:Y:S02]  /*0020*/  ULDC.64 UR4, c[0x0][0x208] ;  /* 0x0000820000047ab9 */ /* 0x000fe40000000a00 */
[----:B-1----:R-:W2:Y:S01]  /*0030*/  LDG.E R0, desc[UR4][R2.64] ;  /* 0x0000000402007981 */ /* 0x002ea2000c1e1900 */
[----:B------:R-:W1:Y:S02]  /*0040*/  S2R R4, SR_TID.X ;  /* 0x0000000000047919 */ /* 0x000e640000002100 */
[----:B-1----:R-:W-:Y:S01]  /*0050*/  LOP3.LUT P0, RZ, R4, 0x1f, RZ, 0xc0, !PT ;  /* 0x0000001f04ff7812 */ /* 0x002fe2000780c0ff */
[----:B--2---:R-:W-:-:S12]  /*0060*/  FADD R0, RZ, -R0 ;  /* 0x80000000ff007221 */ /* 0x004fd80000000000 */
[----:B------:R-:W-:Y:S05]  /*0070*/  @P0 EXIT ;  /* 0x000000000000094d */ /* 0x000fea0003800000 */
[----:B------:R-:W-:-:S05]  /*0080*/  FMUL.M4 R5, R0, 4 ;  /* 0x4080000000057820 */ /* 0x000fca0000600000 */
[----:B------:R-:W-:Y:S01]  /*0090*/  STG.E desc[UR4][R2.64], R5 ;  /* 0x0000000502007986 */ /* 0x000fe2000c101904 */
[----:B------:R-:W-:Y:S05]  /*00a0*/  EXIT ;  /* 0x000000000000794d */ /* 0x000fea0003800000 */
.L_x_0:
[----:B------:R-:W-:-:S00]  /*00b0*/  BRA `(.L_x_0) ;  /* 0xfffffffc00fc7947 */ /* 0x000fc0000383ffff */
[----:B------:R-:W-:-:S00]  /*00c0*/  NOP ;  /* 0x0000000000007918 */ /* 0x000fc00000000000 */
        /* <DEDUP_REMOVED lines=11> */
.L_x_1:


//--------------------- .nv.constant0.triton_poi_fused_mul_neg_2 --------------------------
	.section	.nv.constant0.triton_poi_fused_mul_neg_2,"a",@progbits
	.sectionflags	@""
	.align	4
.nv.constant0.triton_poi_fused_mul_neg_2:
	.zero		536
